//
// Generated by NVIDIA NVVM Compiler
//
// Compiler Build ID: CL-36424714
// Cuda compilation tools, release 13.0, V13.0.88
// Based on NVVM 20.0.0
//

.version 9.0
.target sm_100
.address_size 64

	// .globl	playout

.visible .entry playout(
	.param .u64 .ptr .align 1 playout_param_0,
	.param .u64 .ptr .align 1 playout_param_1,
	.param .u64 .ptr .align 1 playout_param_2,
	.param .u64 .ptr .align 1 playout_param_3,
	.param .u64 .ptr .align 1 playout_param_4,
	.param .u64 .ptr .align 1 playout_param_5
)
{
	.reg .b32 	%f<2>;
	.reg .b64 	%rd<3>;

	ld.param.u64 	%rd1, [playout_param_5];
	cvta.to.global.u64 	%rd2, %rd1;
	atom.global.add.f32 	%f1, [%rd2], 0f3F800000;
	ret;

}


// ===== COMPILED SASS (sm_100) =====

	.target	sm_100

	.elftype	@"ET_EXEC"


//--------------------- .note.nv.tkinfo           --------------------------
	.section	.note.nv.tkinfo,"",@"SHT_NOTE"
	.sectionflags	@"SHF_NOTE_NV_TKINFO"
	.tkinfo
        /*0018*/ 	.word	0x00000002
        /*0030*/ 	.string	""
        /*0030*/ 	.string	"ptxas"
        /*0030*/ 	.string	"Cuda compilation tools, release 13.0, V13.0.88"
        /*0030*/ 	.string	"Build cuda_13.0.r13.0/compiler.36424714_0"
        /*0030*/ 	.string	"-arch sm_100 -m 64 "



//--------------------- .note.nv.cuinfo           --------------------------
	.section	.note.nv.cuinfo,"",@"SHT_NOTE"
	.sectionflags	@"SHF_NOTE_NV_CUINFO"
        /*0018*/ 	.short	0x0002
        /*001a*/ 	.short	0x0064
        /*001c*/ 	.short	0x0082
	.zero		2


//--------------------- .nv.info                  --------------------------
	.section	.nv.info,"",@"SHT_CUDA_INFO"
	.align	4


	//----- nvinfo : EIATTR_REGCOUNT
	.align		4
        /*0000*/ 	.byte	0x04, 0x2f
        /*0002*/ 	.short	(.L_1 - .L_0)
	.align		4
.L_0:
        /*0004*/ 	.word	index@(playout)
        /*0008*/ 	.word	0x00000008


	//----- nvinfo : EIATTR_FRAME_SIZE
	.align		4
.L_1:
        /*000c*/ 	.byte	0x04, 0x11
        /*000e*/ 	.short	(.L_3 - .L_2)
	.align		4
.L_2:
        /*0010*/ 	.word	index@(playout)
        /*0014*/ 	.word	0x00000000


	//----- nvinfo : EIATTR_MIN_STACK_SIZE
	.align		4
.L_3:
        /*0018*/ 	.byte	0x04, 0x12
        /*001a*/ 	.short	(.L_5 - .L_4)
	.align		4
.L_4:
        /*001c*/ 	.word	index@(playout)
        /*0020*/ 	.word	0x00000000
.L_5:


//--------------------- .nv.compat                --------------------------
	.section	.nv.compat,"",@"SHT_CUDA_COMPAT_INFO"
	.align	4
        /*0000*/ 	.byte	0x02, 0x09, 0x00, 0x00, 0x02, 0x02, 0x01, 0x00, 0x02, 0x05, 0x05, 0x00, 0x03, 0x07, 0x01, 0x01
        /*0010*/ 	.byte	0x02, 0x03, 0x00, 0x00, 0x02, 0x06, 0x01, 0x00, 0x04, 0x0b, 0x08, 0x00, 0x09, 0x00, 0x00, 0x00
        /*0020*/ 	.byte	0x00, 0x00, 0x00, 0x00


//--------------------- .nv.info.playout          --------------------------
	.section	.nv.info.playout,"",@"SHT_CUDA_INFO"
	.sectionflags	@""
	.align	4


	//----- nvinfo : EIATTR_CUDA_API_VERSION
	.align		4
        /*0000*/ 	.byte	0x04, 0x37
        /*0002*/ 	.short	(.L_7 - .L_6)
.L_6:
        /*0004*/ 	.word	0x00000082


	//----- nvinfo : EIATTR_KPARAM_INFO
	.align		4
.L_7:
        /*0008*/ 	.byte	0x04, 0x17
        /*000a*/ 	.short	(.L_9 - .L_8)
.L_8:
        /*000c*/ 	.word	0x00000000
        /*0010*/ 	.short	0x0005
        /*0012*/ 	.short	0x0028
        /*0014*/ 	.byte	0x00, 0xf5, 0x21, 0x00


	//----- nvinfo : EIATTR_KPARAM_INFO
	.align		4
.L_9:
        /*0018*/ 	.byte	0x04, 0x17
        /*001a*/ 	.short	(.L_11 - .L_10)
.L_10:
        /*001c*/ 	.word	0x00000000
        /*0020*/ 	.short	0x0004
        /*0022*/ 	.short	0x0020
        /*0024*/ 	.byte	0x00, 0xf5, 0x21, 0x00


	//----- nvinfo : EIATTR_KPARAM_INFO
	.align		4
.L_11:
        /*0028*/ 	.byte	0x04, 0x17
        /*002a*/ 	.short	(.L_13 - .L_12)
.L_12:
        /*002c*/ 	.word	0x00000000
        /*0030*/ 	.short	0x0003
        /*0032*/ 	.short	0x0018
        /*0034*/ 	.byte	0x00, 0xf5, 0x21, 0x00


	//----- nvinfo : EIATTR_KPARAM_INFO
	.align		4
.L_13:
        /*0038*/ 	.byte	0x04, 0x17
        /*003a*/ 	.short	(.L_15 - .L_14)
.L_14:
        /*003c*/ 	.word	0x00000000
        /*0040*/ 	.short	0x0002
        /*0042*/ 	.short	0x0010
        /*0044*/ 	.byte	0x00, 0xf5, 0x21, 0x00


	//----- nvinfo : EIATTR_KPARAM_INFO
	.align		4
.L_15:
        /*0048*/ 	.byte	0x04, 0x17
        /*004a*/ 	.short	(.L_17 - .L_16)
.L_16:
        /*004c*/ 	.word	0x00000000
        /*0050*/ 	.short	0x0001
        /*0052*/ 	.short	0x0008
        /*0054*/ 	.byte	0x00, 0xf5, 0x21, 0x00


	//----- nvinfo : EIATTR_KPARAM_INFO
	.align		4
.L_17:
        /*0058*/ 	.byte	0x04, 0x17
        /*005a*/ 	.short	(.L_19 - .L_18)
.L_18:
        /*005c*/ 	.word	0x00000000
        /*0060*/ 	.short	0x0000
        /*0062*/ 	.short	0x0000
        /*0064*/ 	.byte	0x00, 0xf5, 0x21, 0x00


	//----- nvinfo : EIATTR_SPARSE_MMA_MASK
	.align		4
.L_19:
        /*0068*/ 	.byte	0x03, 0x50
        /*006a*/ 	.short	0x0000


	//----- nvinfo : EIATTR_MAXREG_COUNT
	.align		4
        /*006c*/ 	.byte	0x03, 0x1b
        /*006e*/ 	.short	0x00ff


	//----- nvinfo : EIATTR_MERCURY_ISA_VERSION
	.align		4
        /*0070*/ 	.byte	0x03, 0x5f
        /*0072*/ 	.short	0x0101


	//----- nvinfo : EIATTR_VRC_CTA_INIT_COUNT
	.align		4
        /*0074*/ 	.byte	0x02, 0x4a
	.zero		1
	.zero		1


	//----- nvinfo : EIATTR_EXIT_INSTR_OFFSETS
	.align		4
        /*0078*/ 	.byte	0x04, 0x1c
        /*007a*/ 	.short	(.L_21 - .L_20)


	//   ....[0]....
.L_20:
        /*007c*/ 	.word	0x00000050


	//----- nvinfo : EIATTR_CBANK_PARAM_SIZE
	.align		4
.L_21:
        /*0080*/ 	.byte	0x03, 0x19
        /*0082*/ 	.short	0x0030


	//----- nvinfo : EIATTR_PARAM_CBANK
	.align		4
        /*0084*/ 	.byte	0x04, 0x0a
        /*0086*/ 	.short	(.L_23 - .L_22)
	.align		4
.L_22:
        /*0088*/ 	.word	index@(.nv.constant0.playout)
        /*008c*/ 	.short	0x0380
        /*008e*/ 	.short	0x0030


	//----- nvinfo : EIATTR_SW_WAR
	.align		4
.L_23:
        /*0090*/ 	.byte	0x04, 0x36
        /*0092*/ 	.short	(.L_25 - .L_24)
.L_24:
        /*0094*/ 	.word	0x00000008
.L_25:


//--------------------- .nv.callgraph             --------------------------
	.section	.nv.callgraph,"",@"SHT_CUDA_CALLGRAPH"
	.align	4
	.sectionentsize	8
	.align		4
        /*0000*/ 	.word	0x00000000
	.align		4
        /*0004*/ 	.word	0xffffffff
	.align		4
        /*0008*/ 	.word	0x00000000
	.align		4
        /*000c*/ 	.word	0xfffffffe
	.align		4
        /*0010*/ 	.word	0x00000000
	.align		4
        /*0014*/ 	.word	0xfffffffd
	.align		4
        /*0018*/ 	.word	0x00000000
	.align		4
        /*001c*/ 	.word	0xfffffffc


//--------------------- .text.playout             --------------------------
	.section	.text.playout,"ax",@progbits
	.align	128
        .global         playout
        .type           playout,@function
        .size           playout,(.L_x_1 - playout)
        .other          playout,@"STO_CUDA_ENTRY STV_DEFAULT"
playout:
.text.playout:
[----:B------:R-:W-:Y:S08]  /*0000*/  LDC R1, c[0x0][0x37c] ;  /* 0x0000df00ff017b82 */ /* 0x000ff00000000800 */
[----:B------:R-:W0:Y:S01]  /*0010*/  LDC.64 R2, c[0x0][0x3a8] ;  /* 0x0000ea00ff027b82 */ /* 0x000e220000000a00 */
[----:B------:R-:W0:Y:S01]  /*0020*/  LDCU.64 UR4, c[0x0][0x358] ;  /* 0x00006b00ff0477ac */ /* 0x000e220008000a00 */
[----:B------:R-:W-:-:S05]  /*0030*/  HFMA2 R5, -RZ, RZ, 1.875, 0 ;  /* 0x3f800000ff057431 */ /* 0x000fca00000001ff */
[----:B0-----:R-:W-:Y:S01]  /*0040*/  REDG.E.ADD.F32.FTZ.RN.STRONG.GPU desc[UR4][R2.64], R5 ;  /* 0x00000005020079a6 */ /* 0x001fe2000c12f304 */
[----:B------:R-:W-:Y:S05]  /*0050*/  EXIT ;  /* 0x000000000000794d */ /* 0x000fea0003800000 */
.L_x_0:
[----:B------:R-:W-:-:S00]  /*0060*/  BRA `(.L_x_0) ;  /* 0xfffffffc00fc7947 */ /* 0x000fc0000383ffff */
[----:B------:R-:W-:-:S00]  /*0070*/  NOP ;  /* 0x0000000000007918 */ /* 0x000fc00000000000 */
        /* <DEDUP_REMOVED lines=8> */
.L_x_1:


//--------------------- .nv.shared.reserved.0     --------------------------
	.section	.nv.shared.reserved.0,"aw",@nobits
	.weak		__nv_reservedSMEM_offset_0_alias
	.size		__nv_reservedSMEM_offset_0_alias, 0, 64
	.other		__nv_reservedSMEM_offset_0_alias,@"STO_CUDA_RESERVED_SHARED STV_DEFAULT"
__nv_reservedSMEM_offset_0_alias:
	.zero		0
	.zero		64


//--------------------- .nv.constant0.playout     --------------------------
	.section	.nv.constant0.playout,"a",@progbits
	.sectionflags	@""
	.align	4
.nv.constant0.playout:
	.zero		944


//--------------------- SYMBOLS --------------------------

	.type		.nv.reservedSmem.offset0,@object
	.size		.nv.reservedSmem.offset0,0x4
